//
// Generated by NVIDIA NVVM Compiler
//
// Compiler Build ID: CL-36424714
// Cuda compilation tools, release 13.0, V13.0.88
// Based on NVVM 20.0.0
//

.version 9.0
.target sm_100
.address_size 64

	// .globl	_Z16coalesced_kernelPfi

.visible .entry _Z16coalesced_kernelPfi(
	.param .u64 .ptr .align 1 _Z16coalesced_kernelPfi_param_0,
	.param .u32 _Z16coalesced_kernelPfi_param_1
)
{
	.reg .pred 	%p<2>;
	.reg .b32 	%r<6>;
	.reg .b32 	%f<3>;
	.reg .b64 	%rd<5>;

	ld.param.u64 	%rd1, [_Z16coalesced_kernelPfi_param_0];
	ld.param.u32 	%r2, [_Z16coalesced_kernelPfi_param_1];
	mov.u32 	%r3, %ctaid.x;
	mov.u32 	%r4, %ntid.x;
	mov.u32 	%r5, %tid.x;
	mad.lo.s32 	%r1, %r3, %r4, %r5;
	setp.ge.s32 	%p1, %r1, %r2;
	@%p1 bra 	$L__BB0_2;
	cvta.to.global.u64 	%rd2, %rd1;
	mul.wide.s32 	%rd3, %r1, 4;
	add.s64 	%rd4, %rd2, %rd3;
	ld.global.f32 	%f1, [%rd4];
	add.f32 	%f2, %f1, %f1;
	st.global.f32 	[%rd4], %f2;
$L__BB0_2:
	ret;

}
	// .globl	_Z19noncoalesced_kernelPfi
.visible .entry _Z19noncoalesced_kernelPfi(
	.param .u64 .ptr .align 1 _Z19noncoalesced_kernelPfi_param_0,
	.param .u32 _Z19noncoalesced_kernelPfi_param_1
)
{
	.reg .pred 	%p<2>;
	.reg .b32 	%r<8>;
	.reg .b32 	%f<3>;
	.reg .b64 	%rd<5>;

	ld.param.u64 	%rd1, [_Z19noncoalesced_kernelPfi_param_0];
	ld.param.u32 	%r2, [_Z19noncoalesced_kernelPfi_param_1];
	mov.u32 	%r3, %ctaid.x;
	mov.u32 	%r4, %ntid.x;
	mov.u32 	%r5, %tid.x;
	mad.lo.s32 	%r6, %r3, %r4, %r5;
	shl.b32 	%r7, %r6, 5;
	rem.s32 	%r1, %r7, %r2;
	setp.ge.s32 	%p1, %r6, %r2;
	@%p1 bra 	$L__BB1_2;
	cvta.to.global.u64 	%rd2, %rd1;
	mul.wide.s32 	%rd3, %r1, 4;
	add.s64 	%rd4, %rd2, %rd3;
	ld.global.f32 	%f1, [%rd4];
	add.f32 	%f2, %f1, %f1;
	st.global.f32 	[%rd4], %f2;
$L__BB1_2:
	ret;

}


// ===== COMPILED SASS (sm_100) =====

	.target	sm_100

	.elftype	@"ET_EXEC"


//--------------------- .note.nv.tkinfo           --------------------------
	.section	.note.nv.tkinfo,"",@"SHT_NOTE"
	.sectionflags	@"SHF_NOTE_NV_TKINFO"
	.tkinfo
        /*0018*/ 	.word	0x00000002
        /*0030*/ 	.string	""
        /*0030*/ 	.string	"ptxas"
        /*0030*/ 	.string	"Cuda compilation tools, release 13.0, V13.0.88"
        /*0030*/ 	.string	"Build cuda_13.0.r13.0/compiler.36424714_0"
        /*0030*/ 	.string	"-arch sm_100 -m 64 "



//--------------------- .note.nv.cuinfo           --------------------------
	.section	.note.nv.cuinfo,"",@"SHT_NOTE"
	.sectionflags	@"SHF_NOTE_NV_CUINFO"
        /*0018*/ 	.short	0x0002
        /*001a*/ 	.short	0x0064
        /*001c*/ 	.short	0x0082
	.zero		2


//--------------------- .nv.info                  --------------------------
	.section	.nv.info,"",@"SHT_CUDA_INFO"
	.align	4


	//----- nvinfo : EIATTR_REGCOUNT
	.align		4
        /*0000*/ 	.byte	0x04, 0x2f
        /*0002*/ 	.short	(.L_1 - .L_0)
	.align		4
.L_0:
        /*0004*/ 	.word	index@(_Z16coalesced_kernelPfi)
        /*0008*/ 	.word	0x00000008


	//----- nvinfo : EIATTR_FRAME_SIZE
	.align		4
.L_1:
        /*000c*/ 	.byte	0x04, 0x11
        /*000e*/ 	.short	(.L_3 - .L_2)
	.align		4
.L_2:
        /*0010*/ 	.word	index@(_Z16coalesced_kernelPfi)
        /*0014*/ 	.word	0x00000000


	//----- nvinfo : EIATTR_REGCOUNT
	.align		4
.L_3:
        /*0018*/ 	.byte	0x04, 0x2f
        /*001a*/ 	.short	(.L_5 - .L_4)
	.align		4
.L_4:
        /*001c*/ 	.word	index@(_Z19noncoalesced_kernelPfi)
        /*0020*/ 	.word	0x0000000c


	//----- nvinfo : EIATTR_FRAME_SIZE
	.align		4
.L_5:
        /*0024*/ 	.byte	0x04, 0x11
        /*0026*/ 	.short	(.L_7 - .L_6)
	.align		4
.L_6:
        /*0028*/ 	.word	index@(_Z19noncoalesced_kernelPfi)
        /*002c*/ 	.word	0x00000000


	//----- nvinfo : EIATTR_MIN_STACK_SIZE
	.align		4
.L_7:
        /*0030*/ 	.byte	0x04, 0x12
        /*0032*/ 	.short	(.L_9 - .L_8)
	.align		4
.L_8:
        /*0034*/ 	.word	index@(_Z19noncoalesced_kernelPfi)
        /*0038*/ 	.word	0x00000000


	//----- nvinfo : EIATTR_MIN_STACK_SIZE
	.align		4
.L_9:
        /*003c*/ 	.byte	0x04, 0x12
        /*003e*/ 	.short	(.L_11 - .L_10)
	.align		4
.L_10:
        /*0040*/ 	.word	index@(_Z16coalesced_kernelPfi)
        /*0044*/ 	.word	0x00000000
.L_11:


//--------------------- .nv.compat                --------------------------
	.section	.nv.compat,"",@"SHT_CUDA_COMPAT_INFO"
	.align	4
        /*0000*/ 	.byte	0x02, 0x09, 0x00, 0x00, 0x02, 0x02, 0x01, 0x00, 0x02, 0x05, 0x05, 0x00, 0x03, 0x07, 0x01, 0x01
        /*0010*/ 	.byte	0x02, 0x03, 0x00, 0x00, 0x02, 0x06, 0x01, 0x00, 0x04, 0x0b, 0x08, 0x00, 0x09, 0x00, 0x00, 0x00
        /*0020*/ 	.byte	0x00, 0x00, 0x00, 0x00


//--------------------- .nv.info._Z19noncoalesced_kernelPfi --------------------------
	.section	.nv.info._Z19noncoalesced_kernelPfi,"",@"SHT_CUDA_INFO"
	.sectionflags	@""
	.align	4


	//----- nvinfo : EIATTR_CUDA_API_VERSION
	.align		4
        /*0000*/ 	.byte	0x04, 0x37
        /*0002*/ 	.short	(.L_13 - .L_12)
.L_12:
        /*0004*/ 	.word	0x00000082


	//----- nvinfo : EIATTR_KPARAM_INFO
	.align		4
.L_13:
        /*0008*/ 	.byte	0x04, 0x17
        /*000a*/ 	.short	(.L_15 - .L_14)
.L_14:
        /*000c*/ 	.word	0x00000000
        /*0010*/ 	.short	0x0001
        /*0012*/ 	.short	0x0008
        /*0014*/ 	.byte	0x00, 0xf0, 0x11, 0x00


	//----- nvinfo : EIATTR_KPARAM_INFO
	.align		4
.L_15:
        /*0018*/ 	.byte	0x04, 0x17
        /*001a*/ 	.short	(.L_17 - .L_16)
.L_16:
        /*001c*/ 	.word	0x00000000
        /*0020*/ 	.short	0x0000
        /*0022*/ 	.short	0x0000
        /*0024*/ 	.byte	0x00, 0xf5, 0x21, 0x00


	//----- nvinfo : EIATTR_SPARSE_MMA_MASK
	.align		4
.L_17:
        /*0028*/ 	.byte	0x03, 0x50
        /*002a*/ 	.short	0x0000


	//----- nvinfo : EIATTR_MAXREG_COUNT
	.align		4
        /*002c*/ 	.byte	0x03, 0x1b
        /*002e*/ 	.short	0x00ff


	//----- nvinfo : EIATTR_MERCURY_ISA_VERSION
	.align		4
        /*0030*/ 	.byte	0x03, 0x5f
        /*0032*/ 	.short	0x0101


	//----- nvinfo : EIATTR_VRC_CTA_INIT_COUNT
	.align		4
        /*0034*/ 	.byte	0x02, 0x4a
	.zero		1
	.zero		1


	//----- nvinfo : EIATTR_EXIT_INSTR_OFFSETS
	.align		4
        /*0038*/ 	.byte	0x04, 0x1c
        /*003a*/ 	.short	(.L_19 - .L_18)


	//   ....[0]....
.L_18:
        /*003c*/ 	.word	0x00000190


	//   ....[1]....
        /*0040*/ 	.word	0x00000250


	//----- nvinfo : EIATTR_CBANK_PARAM_SIZE
	.align		4
.L_19:
        /*0044*/ 	.byte	0x03, 0x19
        /*0046*/ 	.short	0x000c


	//----- nvinfo : EIATTR_PARAM_CBANK
	.align		4
        /*0048*/ 	.byte	0x04, 0x0a
        /*004a*/ 	.short	(.L_21 - .L_20)
	.align		4
.L_20:
        /*004c*/ 	.word	index@(.nv.constant0._Z19noncoalesced_kernelPfi)
        /*0050*/ 	.short	0x0380
        /*0052*/ 	.short	0x000c


	//----- nvinfo : EIATTR_SW_WAR
	.align		4
.L_21:
        /*0054*/ 	.byte	0x04, 0x36
        /*0056*/ 	.short	(.L_23 - .L_22)
.L_22:
        /*0058*/ 	.word	0x00000008
.L_23:


//--------------------- .nv.info._Z16coalesced_kernelPfi --------------------------
	.section	.nv.info._Z16coalesced_kernelPfi,"",@"SHT_CUDA_INFO"
	.sectionflags	@""
	.align	4


	//----- nvinfo : EIATTR_CUDA_API_VERSION
	.align		4
        /*0000*/ 	.byte	0x04, 0x37
        /*0002*/ 	.short	(.L_25 - .L_24)
.L_24:
        /*0004*/ 	.word	0x00000082


	//----- nvinfo : EIATTR_KPARAM_INFO
	.align		4
.L_25:
        /*0008*/ 	.byte	0x04, 0x17
        /*000a*/ 	.short	(.L_27 - .L_26)
.L_26:
        /*000c*/ 	.word	0x00000000
        /*0010*/ 	.short	0x0001
        /*0012*/ 	.short	0x0008
        /*0014*/ 	.byte	0x00, 0xf0, 0x11, 0x00


	//----- nvinfo : EIATTR_KPARAM_INFO
	.align		4
.L_27:
        /*0018*/ 	.byte	0x04, 0x17
        /*001a*/ 	.short	(.L_29 - .L_28)
.L_28:
        /*001c*/ 	.word	0x00000000
        /*0020*/ 	.short	0x0000
        /*0022*/ 	.short	0x0000
        /*0024*/ 	.byte	0x00, 0xf5, 0x21, 0x00


	//----- nvinfo : EIATTR_SPARSE_MMA_MASK
	.align		4
.L_29:
        /*0028*/ 	.byte	0x03, 0x50
        /*002a*/ 	.short	0x0000


	//----- nvinfo : EIATTR_MAXREG_COUNT
	.align		4
        /*002c*/ 	.byte	0x03, 0x1b
        /*002e*/ 	.short	0x00ff


	//----- nvinfo : EIATTR_MERCURY_ISA_VERSION
	.align		4
        /*0030*/ 	.byte	0x03, 0x5f
        /*0032*/ 	.short	0x0101


	//----- nvinfo : EIATTR_VRC_CTA_INIT_COUNT
	.align		4
        /*0034*/ 	.byte	0x02, 0x4a
	.zero		1
	.zero		1


	//----- nvinfo : EIATTR_EXIT_INSTR_OFFSETS
	.align		4
        /*0038*/ 	.byte	0x04, 0x1c
        /*003a*/ 	.short	(.L_31 - .L_30)


	//   ....[0]....
.L_30:
        /*003c*/ 	.word	0x00000070


	//   ....[1]....
        /*0040*/ 	.word	0x000000e0


	//----- nvinfo : EIATTR_CBANK_PARAM_SIZE
	.align		4
.L_31:
        /*0044*/ 	.byte	0x03, 0x19
        /*0046*/ 	.short	0x000c


	//----- nvinfo : EIATTR_PARAM_CBANK
	.align		4
        /*0048*/ 	.byte	0x04, 0x0a
        /*004a*/ 	.short	(.L_33 - .L_32)
	.align		4
.L_32:
        /*004c*/ 	.word	index@(.nv.constant0._Z16coalesced_kernelPfi)
        /*0050*/ 	.short	0x0380
        /*0052*/ 	.short	0x000c


	//----- nvinfo : EIATTR_SW_WAR
	.align		4
.L_33:
        /*0054*/ 	.byte	0x04, 0x36
        /*0056*/ 	.short	(.L_35 - .L_34)
.L_34:
        /*0058*/ 	.word	0x00000008
.L_35:


//--------------------- .nv.callgraph             --------------------------
	.section	.nv.callgraph,"",@"SHT_CUDA_CALLGRAPH"
	.align	4
	.sectionentsize	8
	.align		4
        /*0000*/ 	.word	0x00000000
	.align		4
        /*0004*/ 	.word	0xffffffff
	.align		4
        /*0008*/ 	.word	0x00000000
	.align		4
        /*000c*/ 	.word	0xfffffffe
	.align		4
        /*0010*/ 	.word	0x00000000
	.align		4
        /*0014*/ 	.word	0xfffffffd
	.align		4
        /*0018*/ 	.word	0x00000000
	.align		4
        /*001c*/ 	.word	0xfffffffc


//--------------------- .text._Z19noncoalesced_kernelPfi --------------------------
	.section	.text._Z19noncoalesced_kernelPfi,"ax",@progbits
	.align	128
        .global         _Z19noncoalesced_kernelPfi
        .type           _Z19noncoalesced_kernelPfi,@function
        .size           _Z19noncoalesced_kernelPfi,(.L_x_2 - _Z19noncoalesced_kernelPfi)
        .other          _Z19noncoalesced_kernelPfi,@"STO_CUDA_ENTRY STV_DEFAULT"
_Z19noncoalesced_kernelPfi:
.text._Z19noncoalesced_kernelPfi:
[----:B------:R-:W-:Y:S08]  /*0000*/  LDC R1, c[0x0][0x37c] ;  /* 0x0000df00ff017b82 */ /* 0x000ff00000000800 */
[----:B------:R-:W0:Y:S01]  /*0010*/  LDC R9, c[0x0][0x388] ;  /* 0x0000e200ff097b82 */ /* 0x000e220000000800 */
[----:B------:R-:W1:Y:S07]  /*0020*/  S2R R7, SR_TID.X ;  /* 0x0000000000077919 */ /* 0x000e6e0000002100 */
[----:B------:R-:W1:Y:S08]  /*0030*/  S2UR UR4, SR_CTAID.X ;  /* 0x00000000000479c3 */ /* 0x000e700000002500 */
[----:B------:R-:W1:Y:S01]  /*0040*/  LDC R0, c[0x0][0x360] ;  /* 0x0000d800ff007b82 */ /* 0x000e620000000800 */
[----:B0-----:R-:W-:-:S04]  /*0050*/  IABS R6, R9 ;  /* 0x0000000900067213 */ /* 0x001fc80000000000 */
[----:B------:R-:W0:Y:S01]  /*0060*/  I2F.RP R5, R6 ;  /* 0x0000000600057306 */ /* 0x000e220000209400 */
[----:B-1----:R-:W-:-:S07]  /*0070*/  IMAD R0, R0, UR4, R7 ;  /* 0x0000000400007c24 */ /* 0x002fce000f8e0207 */
[----:B0-----:R-:W0:Y:S01]  /*0080*/  MUFU.RCP R5, R5 ;  /* 0x0000000500057308 */ /* 0x001e220000001000 */
[----:B------:R-:W-:Y:S01]  /*0090*/  ISETP.GE.AND P1, PT, R0, R9, PT ;  /* 0x000000090000720c */ /* 0x000fe20003f26270 */
[----:B0-----:R-:W-:-:S06]  /*00a0*/  VIADD R2, R5, 0xffffffe ;  /* 0x0ffffffe05027836 */ /* 0x001fcc0000000000 */
[----:B------:R0:W1:Y:S02]  /*00b0*/  F2I.FTZ.U32.TRUNC.NTZ R3, R2 ;  /* 0x0000000200037305 */ /* 0x000064000021f000 */
[----:B0-----:R-:W-:Y:S01]  /*00c0*/  IMAD.MOV.U32 R2, RZ, RZ, RZ ;  /* 0x000000ffff027224 */ /* 0x001fe200078e00ff */
[----:B-1----:R-:W-:-:S05]  /*00d0*/  IADD3 R4, PT, PT, RZ, -R3, RZ ;  /* 0x80000003ff047210 */ /* 0x002fca0007ffe0ff */
[----:B------:R-:W-:Y:S01]  /*00e0*/  IMAD.MOV.U32 R7, RZ, RZ, R4 ;  /* 0x000000ffff077224 */ /* 0x000fe200078e0004 */
[----:B------:R-:W-:-:S03]  /*00f0*/  SHF.L.U32 R4, R0, 0x5, RZ ;  /* 0x0000000500047819 */ /* 0x000fc600000006ff */
[----:B------:R-:W-:Y:S01]  /*0100*/  IMAD R7, R7, R6, RZ ;  /* 0x0000000607077224 */ /* 0x000fe200078e02ff */
[----:B------:R-:W-:-:S03]  /*0110*/  IABS R5, R4 ;  /* 0x0000000400057213 */ /* 0x000fc60000000000 */
[----:B------:R-:W-:-:S06]  /*0120*/  IMAD.HI.U32 R3, R3, R7, R2 ;  /* 0x0000000703037227 */ /* 0x000fcc00078e0002 */
[----:B------:R-:W-:-:S05]  /*0130*/  IMAD.HI.U32 R3, R3, R5, RZ ;  /* 0x0000000503037227 */ /* 0x000fca00078e00ff */
[----:B------:R-:W-:-:S05]  /*0140*/  IADD3 R3, PT, PT, -R3, RZ, RZ ;  /* 0x000000ff03037210 */ /* 0x000fca0007ffe1ff */
[----:B------:R-:W-:-:S05]  /*0150*/  IMAD R5, R6, R3, R5 ;  /* 0x0000000306057224 */ /* 0x000fca00078e0205 */
[----:B------:R-:W-:-:S13]  /*0160*/  ISETP.GT.U32.AND P0, PT, R6, R5, PT ;  /* 0x000000050600720c */ /* 0x000fda0003f04070 */
[----:B------:R-:W-:-:S05]  /*0170*/  @!P0 IMAD.IADD R5, R5, 0x1, -R6 ;  /* 0x0000000105058824 */ /* 0x000fca00078e0a06 */
[----:B------:R-:W-:Y:S01]  /*0180*/  ISETP.GT.U32.AND P0, PT, R6, R5, PT ;  /* 0x000000050600720c */ /* 0x000fe20003f04070 */
[----:B------:R-:W-:-:S12]  /*0190*/  @P1 EXIT ;  /* 0x000000000000194d */ /* 0x000fd80003800000 */
[----:B------:R-:W0:Y:S01]  /*01a0*/  LDC.64 R2, c[0x0][0x380] ;  /* 0x0000e000ff027b82 */ /* 0x000e220000000a00 */
[----:B------:R-:W-:Y:S01]  /*01b0*/  ISETP.GE.AND P2, PT, R4, RZ, PT ;  /* 0x000000ff0400720c */ /* 0x000fe20003f46270 */
[----:B------:R-:W1:Y:S01]  /*01c0*/  LDCU.64 UR4, c[0x0][0x358] ;  /* 0x00006b00ff0477ac */ /* 0x000e620008000a00 */
[----:B------:R-:W-:Y:S02]  /*01d0*/  ISETP.NE.AND P1, PT, R9, RZ, PT ;  /* 0x000000ff0900720c */ /* 0x000fe40003f25270 */
[----:B------:R-:W-:-:S09]  /*01e0*/  @!P0 IADD3 R5, PT, PT, R5, -R6, RZ ;  /* 0x8000000605058210 */ /* 0x000fd20007ffe0ff */
[----:B------:R-:W-:Y:S02]  /*01f0*/  @!P2 IMAD.MOV R5, RZ, RZ, -R5 ;  /* 0x000000ffff05a224 */ /* 0x000fe400078e0a05 */
[----:B------:R-:W-:-:S05]  /*0200*/  @!P1 LOP3.LUT R5, RZ, R9, RZ, 0x33, !PT ;  /* 0x00000009ff059212 */ /* 0x000fca00078e33ff */
[----:B0-----:R-:W-:-:S05]  /*0210*/  IMAD.WIDE R2, R5, 0x4, R2 ;  /* 0x0000000405027825 */ /* 0x001fca00078e0202 */
[----:B-1----:R-:W2:Y:S02]  /*0220*/  LDG.E R0, desc[UR4][R2.64] ;  /* 0x0000000402007981 */ /* 0x002ea4000c1e1900 */
[----:B--2---:R-:W-:-:S05]  /*0230*/  FADD R5, R0, R0 ;  /* 0x0000000000057221 */ /* 0x004fca0000000000 */
[----:B------:R-:W-:Y:S01]  /*0240*/  STG.E desc[UR4][R2.64], R5 ;  /* 0x0000000502007986 */ /* 0x000fe2000c101904 */
[----:B------:R-:W-:Y:S05]  /*0250*/  EXIT ;  /* 0x000000000000794d */ /* 0x000fea0003800000 */
.L_x_0:
[----:B------:R-:W-:-:S00]  /*0260*/  BRA `(.L_x_0) ;  /* 0xfffffffc00fc7947 */ /* 0x000fc0000383ffff */
[----:B------:R-:W-:-:S00]  /*0270*/  NOP ;  /* 0x0000000000007918 */ /* 0x000fc00000000000 */
        /* <DEDUP_REMOVED lines=8> */
.L_x_2:


//--------------------- .text._Z16coalesced_kernelPfi --------------------------
	.section	.text._Z16coalesced_kernelPfi,"ax",@progbits
	.align	128
        .global         _Z16coalesced_kernelPfi
        .type           _Z16coalesced_kernelPfi,@function
        .size           _Z16coalesced_kernelPfi,(.L_x_3 - _Z16coalesced_kernelPfi)
        .other          _Z16coalesced_kernelPfi,@"STO_CUDA_ENTRY STV_DEFAULT"
_Z16coalesced_kernelPfi:
.text._Z16coalesced_kernelPfi:
[----:B------:R-:W-:Y:S01]  /*0000*/  LDC R1, c[0x0][0x37c] ;  /* 0x0000df00ff017b82 */ /* 0x000fe20000000800 */
[----:B------:R-:W0:Y:S07]  /*0010*/  S2R R0, SR_TID.X ;  /* 0x0000000000007919 */ /* 0x000e2e0000002100 */
[----:B------:R-:W0:Y:S01]  /*0020*/  S2UR UR4, SR_CTAID.X ;  /* 0x00000000000479c3 */ /* 0x000e220000002500 */
[----:B------:R-:W1:Y:S07]  /*0030*/  LDCU UR5, c[0x0][0x388] ;  /* 0x00007100ff0577ac */ /* 0x000e6e0008000800 */
[----:B------:R-:W0:Y:S02]  /*0040*/  LDC R5, c[0x0][0x360] ;  /* 0x0000d800ff057b82 */ /* 0x000e240000000800 */
[----:B0-----:R-:W-:-:S05]  /*0050*/  IMAD R5, R5, UR4, R0 ;  /* 0x0000000405057c24 */ /* 0x001fca000f8e0200 */
[----:B-1----:R-:W-:-:S13]  /*0060*/  ISETP.GE.AND P0, PT, R5, UR5, PT ;  /* 0x0000000505007c0c */ /* 0x002fda000bf06270 */
[----:B------:R-:W-:Y:S05]  /*0070*/  @P0 EXIT ;  /* 0x000000000000094d */ /* 0x000fea0003800000 */
[----:B------:R-:W0:Y:S01]  /*0080*/  LDC.64 R2, c[0x0][0x380] ;  /* 0x0000e000ff027b82 */ /* 0x000e220000000a00 */
[----:B------:R-:W1:Y:S01]  /*0090*/  LDCU.64 UR4, c[0x0][0x358] ;  /* 0x00006b00ff0477ac */ /* 0x000e620008000a00 */
[----:B0-----:R-:W-:-:S05]  /*00a0*/  IMAD.WIDE R2, R5, 0x4, R2 ;  /* 0x0000000405027825 */ /* 0x001fca00078e0202 */
[----:B-1----:R-:W2:Y:S02]  /*00b0*/  LDG.E R0, desc[UR4][R2.64] ;  /* 0x0000000402007981 */ /* 0x002ea4000c1e1900 */
[----:B--2---:R-:W-:-:S05]  /*00c0*/  FADD R5, R0, R0 ;  /* 0x0000000000057221 */ /* 0x004fca0000000000 */
[----:B------:R-:W-:Y:S01]  /*00d0*/  STG.E desc[UR4][R2.64], R5 ;  /* 0x0000000502007986 */ /* 0x000fe2000c101904 */
[----:B------:R-:W-:Y:S05]  /*00e0*/  EXIT ;  /* 0x000000000000794d */ /* 0x000fea0003800000 */
.L_x_1:
        /* <DEDUP_REMOVED lines=9> */
.L_x_3:


//--------------------- .nv.shared.reserved.0     --------------------------
	.section	.nv.shared.reserved.0,"aw",@nobits
	.weak		__nv_reservedSMEM_offset_0_alias
	.size		__nv_reservedSMEM_offset_0_alias, 0, 64
	.other		__nv_reservedSMEM_offset_0_alias,@"STO_CUDA_RESERVED_SHARED STV_DEFAULT"
__nv_reservedSMEM_offset_0_alias:
	.zero		0
	.zero		64


//--------------------- .nv.constant0._Z19noncoalesced_kernelPfi --------------------------
	.section	.nv.constant0._Z19noncoalesced_kernelPfi,"a",@progbits
	.sectionflags	@""
	.align	4
.nv.constant0._Z19noncoalesced_kernelPfi:
	.zero		908


//--------------------- .nv.constant0._Z16coalesced_kernelPfi --------------------------
	.section	.nv.constant0._Z16coalesced_kernelPfi,"a",@progbits
	.sectionflags	@""
	.align	4
.nv.constant0._Z16coalesced_kernelPfi:
	.zero		908


//--------------------- SYMBOLS --------------------------

	.type		.nv.reservedSmem.offset0,@object
	.size		.nv.reservedSmem.offset0,0x4
